//
// Generated by NVIDIA NVVM Compiler
//
// Compiler Build ID: CL-36424714
// Cuda compilation tools, release 13.0, V13.0.88
// Based on NVVM 20.0.0
//

.version 9.0
.target sm_100
.address_size 64

	// .globl	_Z15MatrixMulKernelPiS_S_iii
// _ZZ15MatrixMulKernelPiS_S_iiiE3s_A has been demoted
// _ZZ15MatrixMulKernelPiS_S_iiiE3s_B has been demoted

.visible .entry _Z15MatrixMulKernelPiS_S_iii(
	.param .u64 .ptr .align 1 _Z15MatrixMulKernelPiS_S_iii_param_0,
	.param .u64 .ptr .align 1 _Z15MatrixMulKernelPiS_S_iii_param_1,
	.param .u64 .ptr .align 1 _Z15MatrixMulKernelPiS_S_iii_param_2,
	.param .u32 _Z15MatrixMulKernelPiS_S_iii_param_3,
	.param .u32 _Z15MatrixMulKernelPiS_S_iii_param_4,
	.param .u32 _Z15MatrixMulKernelPiS_S_iii_param_5
)
{
	.reg .pred 	%p<12>;
	.reg .b32 	%r<108>;
	.reg .b64 	%rd<13>;
	// demoted variable
	.shared .align 4 .b8 _ZZ15MatrixMulKernelPiS_S_iiiE3s_A[1024];
	// demoted variable
	.shared .align 4 .b8 _ZZ15MatrixMulKernelPiS_S_iiiE3s_B[1024];
	ld.param.u64 	%rd3, [_Z15MatrixMulKernelPiS_S_iii_param_0];
	ld.param.u64 	%rd4, [_Z15MatrixMulKernelPiS_S_iii_param_1];
	ld.param.u64 	%rd5, [_Z15MatrixMulKernelPiS_S_iii_param_2];
	ld.param.u32 	%r31, [_Z15MatrixMulKernelPiS_S_iii_param_3];
	ld.param.u32 	%r32, [_Z15MatrixMulKernelPiS_S_iii_param_4];
	ld.param.u32 	%r33, [_Z15MatrixMulKernelPiS_S_iii_param_5];
	mov.u32 	%r35, %ctaid.x;
	mov.u32 	%r36, %ctaid.y;
	mov.u32 	%r99, %tid.x;
	mov.u32 	%r101, %tid.y;
	shl.b32 	%r37, %r36, 4;
	add.s32 	%r3, %r37, %r101;
	shl.b32 	%r4, %r35, 4;
	add.s32 	%r5, %r4, %r99;
	setp.lt.s32 	%p1, %r32, -14;
	mov.b32 	%r107, 0;
	@%p1 bra 	$L__BB0_7;
	add.s32 	%r39, %r32, -1;
	shr.s32 	%r40, %r39, 31;
	shr.u32 	%r41, %r40, 28;
	add.s32 	%r42, %r39, %r41;
	shr.s32 	%r43, %r42, 4;
	neg.s32 	%r103, %r43;
	shl.b32 	%r44, %r101, 6;
	mov.u32 	%r45, _ZZ15MatrixMulKernelPiS_S_iiiE3s_A;
	add.s32 	%r6, %r45, %r44;
	shl.b32 	%r46, %r99, 2;
	add.s32 	%r7, %r6, %r46;
	mov.u32 	%r47, _ZZ15MatrixMulKernelPiS_S_iiiE3s_B;
	add.s32 	%r9, %r47, %r46;
	add.s32 	%r8, %r9, %r44;
	mad.lo.s32 	%r48, %r101, %r33, %r99;
	add.s32 	%r102, %r48, %r4;
	shl.b32 	%r12, %r33, 4;
	mad.lo.s32 	%r100, %r32, %r3, %r99;
	cvta.to.global.u64 	%rd1, %rd3;
	cvta.to.global.u64 	%rd2, %rd4;
	mov.b32 	%r107, 0;
$L__BB0_2:
	setp.ge.s32 	%p2, %r3, %r31;
	setp.ge.s32 	%p3, %r99, %r32;
	mov.b32 	%r105, 0;
	or.pred  	%p4, %p2, %p3;
	@%p4 bra 	$L__BB0_4;
	mul.wide.s32 	%rd6, %r100, 4;
	add.s64 	%rd7, %rd1, %rd6;
	ld.global.u32 	%r105, [%rd7];
$L__BB0_4:
	setp.ge.s32 	%p5, %r5, %r33;
	st.shared.u32 	[%r7], %r105;
	setp.ge.s32 	%p6, %r101, %r32;
	mov.b32 	%r106, 0;
	or.pred  	%p7, %p5, %p6;
	@%p7 bra 	$L__BB0_6;
	mul.wide.s32 	%rd8, %r102, 4;
	add.s64 	%rd9, %rd2, %rd8;
	ld.global.u32 	%r106, [%rd9];
$L__BB0_6:
	st.shared.u32 	[%r8], %r106;
	bar.sync 	0;
	ld.shared.u32 	%r51, [%r6];
	ld.shared.u32 	%r52, [%r9];
	mad.lo.s32 	%r53, %r52, %r51, %r107;
	ld.shared.u32 	%r54, [%r6+4];
	ld.shared.u32 	%r55, [%r9+64];
	mad.lo.s32 	%r56, %r55, %r54, %r53;
	ld.shared.u32 	%r57, [%r6+8];
	ld.shared.u32 	%r58, [%r9+128];
	mad.lo.s32 	%r59, %r58, %r57, %r56;
	ld.shared.u32 	%r60, [%r6+12];
	ld.shared.u32 	%r61, [%r9+192];
	mad.lo.s32 	%r62, %r61, %r60, %r59;
	ld.shared.u32 	%r63, [%r6+16];
	ld.shared.u32 	%r64, [%r9+256];
	mad.lo.s32 	%r65, %r64, %r63, %r62;
	ld.shared.u32 	%r66, [%r6+20];
	ld.shared.u32 	%r67, [%r9+320];
	mad.lo.s32 	%r68, %r67, %r66, %r65;
	ld.shared.u32 	%r69, [%r6+24];
	ld.shared.u32 	%r70, [%r9+384];
	mad.lo.s32 	%r71, %r70, %r69, %r68;
	ld.shared.u32 	%r72, [%r6+28];
	ld.shared.u32 	%r73, [%r9+448];
	mad.lo.s32 	%r74, %r73, %r72, %r71;
	ld.shared.u32 	%r75, [%r6+32];
	ld.shared.u32 	%r76, [%r9+512];
	mad.lo.s32 	%r77, %r76, %r75, %r74;
	ld.shared.u32 	%r78, [%r6+36];
	ld.shared.u32 	%r79, [%r9+576];
	mad.lo.s32 	%r80, %r79, %r78, %r77;
	ld.shared.u32 	%r81, [%r6+40];
	ld.shared.u32 	%r82, [%r9+640];
	mad.lo.s32 	%r83, %r82, %r81, %r80;
	ld.shared.u32 	%r84, [%r6+44];
	ld.shared.u32 	%r85, [%r9+704];
	mad.lo.s32 	%r86, %r85, %r84, %r83;
	ld.shared.u32 	%r87, [%r6+48];
	ld.shared.u32 	%r88, [%r9+768];
	mad.lo.s32 	%r89, %r88, %r87, %r86;
	ld.shared.u32 	%r90, [%r6+52];
	ld.shared.u32 	%r91, [%r9+832];
	mad.lo.s32 	%r92, %r91, %r90, %r89;
	ld.shared.u32 	%r93, [%r6+56];
	ld.shared.u32 	%r94, [%r9+896];
	mad.lo.s32 	%r95, %r94, %r93, %r92;
	ld.shared.u32 	%r96, [%r6+60];
	ld.shared.u32 	%r97, [%r9+960];
	mad.lo.s32 	%r107, %r97, %r96, %r95;
	bar.sync 	0;
	add.s32 	%r103, %r103, 1;
	add.s32 	%r102, %r102, %r12;
	add.s32 	%r101, %r101, 16;
	add.s32 	%r100, %r100, 16;
	add.s32 	%r99, %r99, 16;
	setp.ne.s32 	%p8, %r103, 1;
	@%p8 bra 	$L__BB0_2;
$L__BB0_7:
	setp.ge.s32 	%p9, %r3, %r31;
	setp.ge.s32 	%p10, %r5, %r33;
	or.pred  	%p11, %p9, %p10;
	@%p11 bra 	$L__BB0_9;
	mad.lo.s32 	%r98, %r33, %r3, %r5;
	cvta.to.global.u64 	%rd10, %rd5;
	mul.wide.u32 	%rd11, %r98, 4;
	add.s64 	%rd12, %rd10, %rd11;
	st.global.u32 	[%rd12], %r107;
$L__BB0_9:
	ret;

}


// ===== COMPILED SASS (sm_100) =====

	.target	sm_100

	.elftype	@"ET_EXEC"


//--------------------- .note.nv.tkinfo           --------------------------
	.section	.note.nv.tkinfo,"",@"SHT_NOTE"
	.sectionflags	@"SHF_NOTE_NV_TKINFO"
	.tkinfo
        /*0018*/ 	.word	0x00000002
        /*0030*/ 	.string	""
        /*0030*/ 	.string	"ptxas"
        /*0030*/ 	.string	"Cuda compilation tools, release 13.0, V13.0.88"
        /*0030*/ 	.string	"Build cuda_13.0.r13.0/compiler.36424714_0"
        /*0030*/ 	.string	"-arch sm_100 -m 64 "



//--------------------- .note.nv.cuinfo           --------------------------
	.section	.note.nv.cuinfo,"",@"SHT_NOTE"
	.sectionflags	@"SHF_NOTE_NV_CUINFO"
        /*0018*/ 	.short	0x0002
        /*001a*/ 	.short	0x0064
        /*001c*/ 	.short	0x0082
	.zero		2


//--------------------- .nv.info                  --------------------------
	.section	.nv.info,"",@"SHT_CUDA_INFO"
	.align	4


	//----- nvinfo : EIATTR_REGCOUNT
	.align		4
        /*0000*/ 	.byte	0x04, 0x2f
        /*0002*/ 	.short	(.L_1 - .L_0)
	.align		4
.L_0:
        /*0004*/ 	.word	index@(_Z15MatrixMulKernelPiS_S_iii)
        /*0008*/ 	.word	0x00000020


	//----- nvinfo : EIATTR_FRAME_SIZE
	.align		4
.L_1:
        /*000c*/ 	.byte	0x04, 0x11
        /*000e*/ 	.short	(.L_3 - .L_2)
	.align		4
.L_2:
        /*0010*/ 	.word	index@(_Z15MatrixMulKernelPiS_S_iii)
        /*0014*/ 	.word	0x00000000


	//----- nvinfo : EIATTR_MIN_STACK_SIZE
	.align		4
.L_3:
        /*0018*/ 	.byte	0x04, 0x12
        /*001a*/ 	.short	(.L_5 - .L_4)
	.align		4
.L_4:
        /*001c*/ 	.word	index@(_Z15MatrixMulKernelPiS_S_iii)
        /*0020*/ 	.word	0x00000000
.L_5:


//--------------------- .nv.compat                --------------------------
	.section	.nv.compat,"",@"SHT_CUDA_COMPAT_INFO"
	.align	4
        /*0000*/ 	.byte	0x02, 0x09, 0x00, 0x00, 0x02, 0x02, 0x01, 0x00, 0x02, 0x05, 0x05, 0x00, 0x03, 0x07, 0x01, 0x01
        /*0010*/ 	.byte	0x02, 0x03, 0x00, 0x00, 0x02, 0x06, 0x01, 0x00, 0x04, 0x0b, 0x08, 0x00, 0x09, 0x00, 0x00, 0x00
        /*0020*/ 	.byte	0x00, 0x00, 0x00, 0x00


//--------------------- .nv.info._Z15MatrixMulKernelPiS_S_iii --------------------------
	.section	.nv.info._Z15MatrixMulKernelPiS_S_iii,"",@"SHT_CUDA_INFO"
	.sectionflags	@""
	.align	4


	//----- nvinfo : EIATTR_CUDA_API_VERSION
	.align		4
        /*0000*/ 	.byte	0x04, 0x37
        /*0002*/ 	.short	(.L_7 - .L_6)
.L_6:
        /*0004*/ 	.word	0x00000082


	//----- nvinfo : EIATTR_KPARAM_INFO
	.align		4
.L_7:
        /*0008*/ 	.byte	0x04, 0x17
        /*000a*/ 	.short	(.L_9 - .L_8)
.L_8:
        /*000c*/ 	.word	0x00000000
        /*0010*/ 	.short	0x0005
        /*0012*/ 	.short	0x0020
        /*0014*/ 	.byte	0x00, 0xf0, 0x11, 0x00


	//----- nvinfo : EIATTR_KPARAM_INFO
	.align		4
.L_9:
        /*0018*/ 	.byte	0x04, 0x17
        /*001a*/ 	.short	(.L_11 - .L_10)
.L_10:
        /*001c*/ 	.word	0x00000000
        /*0020*/ 	.short	0x0004
        /*0022*/ 	.short	0x001c
        /*0024*/ 	.byte	0x00, 0xf0, 0x11, 0x00


	//----- nvinfo : EIATTR_KPARAM_INFO
	.align		4
.L_11:
        /*0028*/ 	.byte	0x04, 0x17
        /*002a*/ 	.short	(.L_13 - .L_12)
.L_12:
        /*002c*/ 	.word	0x00000000
        /*0030*/ 	.short	0x0003
        /*0032*/ 	.short	0x0018
        /*0034*/ 	.byte	0x00, 0xf0, 0x11, 0x00


	//----- nvinfo : EIATTR_KPARAM_INFO
	.align		4
.L_13:
        /*0038*/ 	.byte	0x04, 0x17
        /*003a*/ 	.short	(.L_15 - .L_14)
.L_14:
        /*003c*/ 	.word	0x00000000
        /*0040*/ 	.short	0x0002
        /*0042*/ 	.short	0x0010
        /*0044*/ 	.byte	0x00, 0xf5, 0x21, 0x00


	//----- nvinfo : EIATTR_KPARAM_INFO
	.align		4
.L_15:
        /*0048*/ 	.byte	0x04, 0x17
        /*004a*/ 	.short	(.L_17 - .L_16)
.L_16:
        /*004c*/ 	.word	0x00000000
        /*0050*/ 	.short	0x0001
        /*0052*/ 	.short	0x0008
        /*0054*/ 	.byte	0x00, 0xf5, 0x21, 0x00


	//----- nvinfo : EIATTR_KPARAM_INFO
	.align		4
.L_17:
        /*0058*/ 	.byte	0x04, 0x17
        /*005a*/ 	.short	(.L_19 - .L_18)
.L_18:
        /*005c*/ 	.word	0x00000000
        /*0060*/ 	.short	0x0000
        /*0062*/ 	.short	0x0000
        /*0064*/ 	.byte	0x00, 0xf5, 0x21, 0x00


	//----- nvinfo : EIATTR_SPARSE_MMA_MASK
	.align		4
.L_19:
        /*0068*/ 	.byte	0x03, 0x50
        /*006a*/ 	.short	0x0000


	//----- nvinfo : EIATTR_MAXREG_COUNT
	.align		4
        /*006c*/ 	.byte	0x03, 0x1b
        /*006e*/ 	.short	0x00ff


	//----- nvinfo : EIATTR_NUM_BARRIERS
	.align		4
        /*0070*/ 	.byte	0x02, 0x4c
        /*0072*/ 	.byte	0x01
	.zero		1


	//----- nvinfo : EIATTR_MERCURY_ISA_VERSION
	.align		4
        /*0074*/ 	.byte	0x03, 0x5f
        /*0076*/ 	.short	0x0101


	//----- nvinfo : EIATTR_VRC_CTA_INIT_COUNT
	.align		4
        /*0078*/ 	.byte	0x02, 0x4a
	.zero		1
	.zero		1


	//----- nvinfo : EIATTR_EXIT_INSTR_OFFSETS
	.align		4
        /*007c*/ 	.byte	0x04, 0x1c
        /*007e*/ 	.short	(.L_21 - .L_20)


	//   ....[0]....
.L_20:
        /*0080*/ 	.word	0x00000600


	//   ....[1]....
        /*0084*/ 	.word	0x00000650


	//----- nvinfo : EIATTR_CBANK_PARAM_SIZE
	.align		4
.L_21:
        /*0088*/ 	.byte	0x03, 0x19
        /*008a*/ 	.short	0x0024


	//----- nvinfo : EIATTR_PARAM_CBANK
	.align		4
        /*008c*/ 	.byte	0x04, 0x0a
        /*008e*/ 	.short	(.L_23 - .L_22)
	.align		4
.L_22:
        /*0090*/ 	.word	index@(.nv.constant0._Z15MatrixMulKernelPiS_S_iii)
        /*0094*/ 	.short	0x0380
        /*0096*/ 	.short	0x0024


	//----- nvinfo : EIATTR_SW_WAR
	.align		4
.L_23:
        /*0098*/ 	.byte	0x04, 0x36
        /*009a*/ 	.short	(.L_25 - .L_24)
.L_24:
        /*009c*/ 	.word	0x00000008
.L_25:


//--------------------- .nv.callgraph             --------------------------
	.section	.nv.callgraph,"",@"SHT_CUDA_CALLGRAPH"
	.align	4
	.sectionentsize	8
	.align		4
        /*0000*/ 	.word	0x00000000
	.align		4
        /*0004*/ 	.word	0xffffffff
	.align		4
        /*0008*/ 	.word	0x00000000
	.align		4
        /*000c*/ 	.word	0xfffffffe
	.align		4
        /*0010*/ 	.word	0x00000000
	.align		4
        /*0014*/ 	.word	0xfffffffd
	.align		4
        /*0018*/ 	.word	0x00000000
	.align		4
        /*001c*/ 	.word	0xfffffffc


//--------------------- .text._Z15MatrixMulKernelPiS_S_iii --------------------------
	.section	.text._Z15MatrixMulKernelPiS_S_iii,"ax",@progbits
	.align	128
        .global         _Z15MatrixMulKernelPiS_S_iii
        .type           _Z15MatrixMulKernelPiS_S_iii,@function
        .size           _Z15MatrixMulKernelPiS_S_iii,(.L_x_3 - _Z15MatrixMulKernelPiS_S_iii)
        .other          _Z15MatrixMulKernelPiS_S_iii,@"STO_CUDA_ENTRY STV_DEFAULT"
_Z15MatrixMulKernelPiS_S_iii:
.text._Z15MatrixMulKernelPiS_S_iii:
[----:B------:R-:W-:Y:S01]  /*0000*/  LDC R1, c[0x0][0x37c] ;  /* 0x0000df00ff017b82 */ /* 0x000fe20000000800 */
[----:B------:R-:W0:Y:S01]  /*0010*/  S2R R2, SR_CTAID.Y ;  /* 0x0000000000027919 */ /* 0x000e220000002600 */
[----:B------:R-:W1:Y:S01]  /*0020*/  LDCU UR9, c[0x0][0x39c] ;  /* 0x00007380ff0977ac */ /* 0x000e620008000800 */
[----:B------:R-:W-:Y:S01]  /*0030*/  HFMA2 R21, -RZ, RZ, 0, 0 ;  /* 0x00000000ff157431 */ /* 0x000fe200000001ff */
[----:B------:R-:W0:Y:S01]  /*0040*/  S2R R0, SR_TID.Y ;  /* 0x0000000000007919 */ /* 0x000e220000002200 */
[----:B------:R-:W2:Y:S01]  /*0050*/  LDCU UR13, c[0x0][0x3a0] ;  /* 0x00007400ff0d77ac */ /* 0x000ea20008000800 */
[----:B------:R-:W3:Y:S01]  /*0060*/  S2R R4, SR_CTAID.X ;  /* 0x0000000000047919 */ /* 0x000ee20000002500 */
[----:B------:R-:W4:Y:S01]  /*0070*/  LDCU.64 UR10, c[0x0][0x358] ;  /* 0x00006b00ff0a77ac */ /* 0x000f220008000a00 */
[----:B------:R-:W3:Y:S01]  /*0080*/  S2R R13, SR_TID.X ;  /* 0x00000000000d7919 */ /* 0x000ee20000002100 */
[----:B-1----:R-:W-:Y:S01]  /*0090*/  UISETP.GE.AND UP0, UPT, UR9, -0xe, UPT ;  /* 0xfffffff20900788c */ /* 0x002fe2000bf06270 */
[----:B0-----:R-:W-:-:S02]  /*00a0*/  LEA R2, R2, R0, 0x4 ;  /* 0x0000000002027211 */ /* 0x001fc400078e20ff */
[----:B---3--:R-:W-:-:S06]  /*00b0*/  LEA R3, R4, R13, 0x4 ;  /* 0x0000000d04037211 */ /* 0x008fcc00078e20ff */
[----:B--2-4-:R-:W-:Y:S05]  /*00c0*/  BRA.U !UP0, `(.L_x_0) ;  /* 0x0000000508407547 */ /* 0x014fea000b800000 */
[----:B------:R-:W0:Y:S01]  /*00d0*/  S2UR UR7, SR_CgaCtaId ;  /* 0x00000000000779c3 */ /* 0x000e220000008800 */
[----:B------:R-:W1:Y:S01]  /*00e0*/  LDCU UR12, c[0x0][0x3a0] ;  /* 0x00007400ff0c77ac */ /* 0x000e620008000800 */
[----:B------:R-:W-:Y:S01]  /*00f0*/  MOV R21, RZ ;  /* 0x000000ff00157202 */ /* 0x000fe20000000f00 */
[----:B------:R-:W-:Y:S01]  /*0100*/  IMAD R12, R2, UR9, R13 ;  /* 0x00000009020c7c24 */ /* 0x000fe2000f8e020d */
[----:B------:R-:W-:Y:S01]  /*0110*/  UMOV UR6, 0x400 ;  /* 0x0000040000067882 */ /* 0x000fe20000000000 */
[----:B------:R-:W-:-:S03]  /*0120*/  UIADD3 UR4, UPT, UPT, UR9, -0x1, URZ ;  /* 0xffffffff09047890 */ /* 0x000fc6000fffe0ff */
[----:B------:R-:W2:Y:S01]  /*0130*/  LDC R14, c[0x0][0x3a0] ;  /* 0x0000e800ff0e7b82 */ /* 0x000ea20000000800 */
[----:B------:R-:W3:Y:S01]  /*0140*/  LDCU.64 UR14, c[0x0][0x398] ;  /* 0x00007300ff0e77ac */ /* 0x000ee20008000a00 */
[----:B------:R-:W-:-:S04]  /*0150*/  USHF.R.S32.HI UR5, URZ, 0x1f, UR4 ;  /* 0x0000001fff057899 */ /* 0x000fc80008011404 */
[----:B------:R-:W-:Y:S01]  /*0160*/  ULEA.HI UR5, UR5, UR4, URZ, 0x4 ;  /* 0x0000000405057291 */ /* 0x000fe2000f8f20ff */
[----:B-1----:R-:W-:-:S03]  /*0170*/  IMAD R19, R0, UR12, R13 ;  /* 0x0000000c00137c24 */ /* 0x002fc6000f8e020d */
[----:B------:R-:W-:Y:S02]  /*0180*/  USHF.R.S32.HI UR5, URZ, 0x4, UR5 ;  /* 0x00000004ff057899 */ /* 0x000fe40008011405 */
[----:B0-----:R-:W-:Y:S01]  /*0190*/  ULEA UR8, UR7, UR6, 0x18 ;  /* 0x0000000607087291 */ /* 0x001fe2000f8ec0ff */
[----:B------:R-:W-:Y:S01]  /*01a0*/  LEA R19, R4, R19, 0x4 ;  /* 0x0000001304137211 */ /* 0x000fe200078e20ff */
[----:B------:R-:W-:Y:S02]  /*01b0*/  UIADD3 UR6, UPT, UPT, UR6, 0x400, URZ ;  /* 0x0000040006067890 */ /* 0x000fe4000fffe0ff */
[----:B------:R-:W-:Y:S02]  /*01c0*/  UIADD3 UR5, UPT, UPT, -UR5, URZ, URZ ;  /* 0x000000ff05057290 */ /* 0x000fe4000fffe1ff */
[----:B------:R-:W-:Y:S01]  /*01d0*/  ULEA UR6, UR7, UR6, 0x18 ;  /* 0x0000000607067291 */ /* 0x000fe2000f8ec0ff */
[----:B------:R-:W-:-:S04]  /*01e0*/  LEA R16, R0, UR8, 0x6 ;  /* 0x0000000800107c11 */ /* 0x000fc8000f8e30ff */
[C---:B------:R-:W-:Y:S02]  /*01f0*/  LEA R18, R13.reuse, R16, 0x2 ;  /* 0x000000100d127211 */ /* 0x040fe400078e10ff */
[----:B------:R-:W-:-:S04]  /*0200*/  LEA R17, R13, UR6, 0x2 ;  /* 0x000000060d117c11 */ /* 0x000fc8000f8e10ff */
[----:B---3--:R-:W-:-:S07]  /*0210*/  LEA R15, R0, R17, 0x6 ;  /* 0x00000011000f7211 */ /* 0x008fce00078e30ff */
.L_x_1:
[----:B------:R-:W-:Y:S01]  /*0220*/  ISETP.GE.AND P1, PT, R13, UR15, PT ;  /* 0x0000000f0d007c0c */ /* 0x000fe2000bf26270 */
[----:B------:R-:W-:Y:S01]  /*0230*/  HFMA2 R22, -RZ, RZ, 0, 0 ;  /* 0x00000000ff167431 */ /* 0x000fe200000001ff */
[----:B------:R-:W-:Y:S02]  /*0240*/  ISETP.GE.AND P0, PT, R0, UR15, PT ;  /* 0x0000000f00007c0c */ /* 0x000fe4000bf06270 */
[----:B------:R-:W-:Y:S02]  /*0250*/  ISETP.GE.OR P1, PT, R2, UR14, P1 ;  /* 0x0000000e02007c0c */ /* 0x000fe40008f26670 */
[----:B--2---:R-:W-:Y:S02]  /*0260*/  ISETP.GE.OR P0, PT, R3, R14, P0 ;  /* 0x0000000e0300720c */ /* 0x004fe40000706670 */
[----:B------:R-:W-:-:S09]  /*0270*/  MOV R29, RZ ;  /* 0x000000ff001d7202 */ /* 0x000fd20000000f00 */
[----:B------:R-:W0:Y:S08]  /*0280*/  @!P1 LDC.64 R6, c[0x0][0x380] ;  /* 0x0000e000ff069b82 */ /* 0x000e300000000a00 */
[----:B------:R-:W1:Y:S01]  /*0290*/  @!P0 LDC.64 R4, c[0x0][0x388] ;  /* 0x0000e200ff048b82 */ /* 0x000e620000000a00 */
[----:B0-----:R-:W-:-:S05]  /*02a0*/  @!P1 IMAD.WIDE R6, R12, 0x4, R6 ;  /* 0x000000040c069825 */ /* 0x001fca00078e0206 */
[----:B------:R-:W2:Y:S01]  /*02b0*/  @!P1 LDG.E R29, desc[UR10][R6.64] ;  /* 0x0000000a061d9981 */ /* 0x000ea2000c1e1900 */
[----:B-1----:R-:W-:-:S05]  /*02c0*/  @!P0 IMAD.WIDE R24, R19, 0x4, R4 ;  /* 0x0000000413188825 */ /* 0x002fca00078e0204 */
[----:B------:R-:W3:Y:S01]  /*02d0*/  @!P0 LDG.E R22, desc[UR10][R24.64] ;  /* 0x0000000a18168981 */ /* 0x000ee2000c1e1900 */
[----:B------:R-:W-:-:S04]  /*02e0*/  UIADD3 UR5, UPT, UPT, UR5, 0x1, URZ ;  /* 0x0000000105057890 */ /* 0x000fc8000fffe0ff */
[----:B------:R-:W-:Y:S01]  /*02f0*/  UISETP.NE.AND UP0, UPT, UR5, 0x1, UPT ;  /* 0x000000010500788c */ /* 0x000fe2000bf05270 */
[----:B------:R-:W-:Y:S02]  /*0300*/  IADD3 R0, PT, PT, R0, 0x10, RZ ;  /* 0x0000001000007810 */ /* 0x000fe40007ffe0ff */
[----:B------:R-:W-:Y:S02]  /*0310*/  IADD3 R13, PT, PT, R13, 0x10, RZ ;  /* 0x000000100d0d7810 */ /* 0x000fe40007ffe0ff */
[----:B------:R-:W-:Y:S02]  /*0320*/  IADD3 R12, PT, PT, R12, 0x10, RZ ;  /* 0x000000100c0c7810 */ /* 0x000fe40007ffe0ff */
[----:B------:R-:W-:Y:S01]  /*0330*/  LEA R19, R14, R19, 0x4 ;  /* 0x000000130e137211 */ /* 0x000fe200078e20ff */
[----:B--2---:R-:W-:Y:S04]  /*0340*/  STS [R18], R29 ;  /* 0x0000001d12007388 */ /* 0x004fe80000000800 */
[----:B---3--:R-:W-:Y:S01]  /*0350*/  STS [R15], R22 ;  /* 0x000000160f007388 */ /* 0x008fe20000000800 */
[----:B------:R-:W-:Y:S06]  /*0360*/  BAR.SYNC.DEFER_BLOCKING 0x0 ;  /* 0x0000000000007b1d */ /* 0x000fec0000010000 */
[----:B------:R-:W-:Y:S04]  /*0370*/  LDS R28, [R17] ;  /* 0x00000000111c7984 */ /* 0x000fe80000000800 */
[----:B------:R-:W0:Y:S04]  /*0380*/  LDS.128 R8, [R16] ;  /* 0x0000000010087984 */ /* 0x000e280000000c00 */
[----:B------:R-:W1:Y:S04]  /*0390*/  LDS R24, [R17+0x40] ;  /* 0x0000400011187984 */ /* 0x000e680000000800 */
[----:B------:R-:W2:Y:S04]  /*03a0*/  LDS R27, [R17+0x80] ;  /* 0x00008000111b7984 */ /* 0x000ea80000000800 */
[----:B------:R-:W3:Y:S04]  /*03b0*/  LDS R26, [R17+0xc0] ;  /* 0x0000c000111a7984 */ /* 0x000ee80000000800 */
[----:B------:R-:W-:Y:S04]  /*03c0*/  LDS R23, [R17+0x100] ;  /* 0x0001000011177984 */ /* 0x000fe80000000800 */
[----:B------:R-:W4:Y:S04]  /*03d0*/  LDS.128 R4, [R16+0x10] ;  /* 0x0000100010047984 */ /* 0x000f280000000c00 */
[----:B------:R-:W5:Y:S04]  /*03e0*/  LDS R20, [R17+0x140] ;  /* 0x0001400011147984 */ /* 0x000f680000000800 */
[----:B------:R-:W5:Y:S04]  /*03f0*/  LDS R25, [R17+0x180] ;  /* 0x0001800011197984 */ /* 0x000f680000000800 */
[----:B------:R-:W5:Y:S01]  /*0400*/  LDS R22, [R17+0x1c0] ;  /* 0x0001c00011167984 */ /* 0x000f620000000800 */
[----:B0-----:R-:W-:-:S03]  /*0410*/  IMAD R8, R8, R28, R21 ;  /* 0x0000001c08087224 */ /* 0x001fc600078e0215 */
[----:B------:R-:W-:Y:S01]  /*0420*/  LDS R21, [R17+0x200] ;  /* 0x0002000011157984 */ /* 0x000fe20000000800 */
[----:B-1----:R-:W-:-:S03]  /*0430*/  IMAD R8, R24, R9, R8 ;  /* 0x0000000918087224 */ /* 0x002fc600078e0208 */
[----:B------:R-:W-:Y:S01]  /*0440*/  LDS R24, [R17+0x240] ;  /* 0x0002400011187984 */ /* 0x000fe20000000800 */
[----:B--2---:R-:W-:-:S04]  /*0450*/  IMAD R8, R27, R10, R8 ;  /* 0x0000000a1b087224 */ /* 0x004fc800078e0208 */
[----:B---3--:R-:W-:Y:S02]  /*0460*/  IMAD R26, R26, R11, R8 ;  /* 0x0000000b1a1a7224 */ /* 0x008fe400078e0208 */
[----:B------:R-:W0:Y:S02]  /*0470*/  LDS.128 R8, [R16+0x20] ;  /* 0x0000200010087984 */ /* 0x000e240000000c00 */
[----:B----4-:R-:W-:Y:S02]  /*0480*/  IMAD R4, R4, R23, R26 ;  /* 0x0000001704047224 */ /* 0x010fe400078e021a */
[----:B------:R-:W1:Y:S02]  /*0490*/  LDS R23, [R17+0x280] ;  /* 0x0002800011177984 */ /* 0x000e640000000800 */
[----:B-----5:R-:W-:Y:S02]  /*04a0*/  IMAD R4, R20, R5, R4 ;  /* 0x0000000514047224 */ /* 0x020fe400078e0204 */
[----:B------:R-:W2:Y:S02]  /*04b0*/  LDS R20, [R17+0x2c0] ;  /* 0x0002c00011147984 */ /* 0x000ea40000000800 */
[----:B------:R-:W-:-:S02]  /*04c0*/  IMAD R4, R25, R6, R4 ;  /* 0x0000000619047224 */ /* 0x000fc400078e0204 */
[----:B------:R-:W-:Y:S02]  /*04d0*/  LDS R25, [R17+0x300] ;  /* 0x0003000011197984 */ /* 0x000fe40000000800 */
[----:B------:R-:W-:Y:S02]  /*04e0*/  IMAD R26, R22, R7, R4 ;  /* 0x00000007161a7224 */ /* 0x000fe400078e0204 */
[----:B------:R-:W3:Y:S04]  /*04f0*/  LDS.128 R4, [R16+0x30] ;  /* 0x0000300010047984 */ /* 0x000ee80000000c00 */
[----:B------:R-:W4:Y:S01]  /*0500*/  LDS R22, [R17+0x340] ;  /* 0x0003400011167984 */ /* 0x000f220000000800 */
[----:B0-----:R-:W-:-:S03]  /*0510*/  IMAD R26, R8, R21, R26 ;  /* 0x00000015081a7224 */ /* 0x001fc600078e021a */
[----:B------:R-:W0:Y:S04]  /*0520*/  LDS R21, [R17+0x380] ;  /* 0x0003800011157984 */ /* 0x000e280000000800 */
[----:B------:R-:W5:Y:S01]  /*0530*/  LDS R8, [R17+0x3c0] ;  /* 0x0003c00011087984 */ /* 0x000f620000000800 */
[----:B------:R-:W-:-:S04]  /*0540*/  IMAD R9, R24, R9, R26 ;  /* 0x0000000918097224 */ /* 0x000fc800078e021a */
[----:B-1----:R-:W-:-:S04]  /*0550*/  IMAD R9, R23, R10, R9 ;  /* 0x0000000a17097224 */ /* 0x002fc800078e0209 */
[----:B--2---:R-:W-:-:S04]  /*0560*/  IMAD R9, R20, R11, R9 ;  /* 0x0000000b14097224 */ /* 0x004fc800078e0209 */
[----:B---3--:R-:W-:-:S04]  /*0570*/  IMAD R4, R4, R25, R9 ;  /* 0x0000001904047224 */ /* 0x008fc800078e0209 */
[----:B----4-:R-:W-:-:S04]  /*0580*/  IMAD R4, R22, R5, R4 ;  /* 0x0000000516047224 */ /* 0x010fc800078e0204 */
[----:B0-----:R-:W-:-:S04]  /*0590*/  IMAD R21, R21, R6, R4 ;  /* 0x0000000615157224 */ /* 0x001fc800078e0204 */
[----:B-----5:R-:W-:Y:S01]  /*05a0*/  IMAD R21, R8, R7, R21 ;  /* 0x0000000708157224 */ /* 0x020fe200078e0215 */
[----:B------:R-:W-:Y:S06]  /*05b0*/  BAR.SYNC.DEFER_BLOCKING 0x0 ;  /* 0x0000000000007b1d */ /* 0x000fec0000010000 */
[----:B------:R-:W-:Y:S05]  /*05c0*/  BRA.U UP0, `(.L_x_1) ;  /* 0xfffffffd00147547 */ /* 0x000fea000b83ffff */
.L_x_0:
[----:B------:R-:W0:Y:S01]  /*05d0*/  LDCU UR4, c[0x0][0x398] ;  /* 0x00007300ff0477ac */ /* 0x000e220008000800 */
[----:B------:R-:W-:-:S04]  /*05e0*/  ISETP.GE.AND P0, PT, R3, UR13, PT ;  /* 0x0000000d03007c0c */ /* 0x000fc8000bf06270 */
[----:B0-----:R-:W-:-:S13]  /*05f0*/  ISETP.GE.OR P0, PT, R2, UR4, P0 ;  /* 0x0000000402007c0c */ /* 0x001fda0008706670 */
[----:B------:R-:W-:Y:S05]  /*0600*/  @P0 EXIT ;  /* 0x000000000000094d */ /* 0x000fea0003800000 */
[----:B------:R-:W0:Y:S01]  /*0610*/  LDC.64 R4, c[0x0][0x390] ;  /* 0x0000e400ff047b82 */ /* 0x000e220000000a00 */
[----:B------:R-:W-:-:S04]  /*0620*/  IMAD R3, R2, UR13, R3 ;  /* 0x0000000d02037c24 */ /* 0x000fc8000f8e0203 */
[----:B0-----:R-:W-:-:S05]  /*0630*/  IMAD.WIDE.U32 R2, R3, 0x4, R4 ;  /* 0x0000000403027825 */ /* 0x001fca00078e0004 */
[----:B------:R-:W-:Y:S01]  /*0640*/  STG.E desc[UR10][R2.64], R21 ;  /* 0x0000001502007986 */ /* 0x000fe2000c10190a */
[----:B------:R-:W-:Y:S05]  /*0650*/  EXIT ;  /* 0x000000000000794d */ /* 0x000fea0003800000 */
.L_x_2:
[----:B------:R-:W-:-:S00]  /*0660*/  BRA `(.L_x_2) ;  /* 0xfffffffc00fc7947 */ /* 0x000fc0000383ffff */
[----:B------:R-:W-:-:S00]  /*0670*/  NOP ;  /* 0x0000000000007918 */ /* 0x000fc00000000000 */
        /* <DEDUP_REMOVED lines=8> */
.L_x_3:


//--------------------- .nv.shared._Z15MatrixMulKernelPiS_S_iii --------------------------
	.section	.nv.shared._Z15MatrixMulKernelPiS_S_iii,"aw",@nobits
	.sectionflags	@""
	.align	4
.nv.shared._Z15MatrixMulKernelPiS_S_iii:
	.zero		3072


//--------------------- .nv.shared.reserved.0     --------------------------
	.section	.nv.shared.reserved.0,"aw",@nobits
	.weak		__nv_reservedSMEM_offset_0_alias
	.size		__nv_reservedSMEM_offset_0_alias, 0, 64
	.other		__nv_reservedSMEM_offset_0_alias,@"STO_CUDA_RESERVED_SHARED STV_DEFAULT"
__nv_reservedSMEM_offset_0_alias:
	.zero		0
	.zero		64


//--------------------- .nv.constant0._Z15MatrixMulKernelPiS_S_iii --------------------------
	.section	.nv.constant0._Z15MatrixMulKernelPiS_S_iii,"a",@progbits
	.sectionflags	@""
	.align	4
.nv.constant0._Z15MatrixMulKernelPiS_S_iii:
	.zero		932


//--------------------- SYMBOLS --------------------------

	.type		.nv.reservedSmem.offset0,@object
	.size		.nv.reservedSmem.offset0,0x4
	.type		.nv.reservedSmem.cap,@object
	.size		.nv.reservedSmem.cap,0x4
